	.headerflags	@"EF_CUDA_TEXMODE_UNIFIED EF_CUDA_64BIT_ADDRESS EF_CUDA_ACCELERATORS EF_CUDA_SM90 EF_CUDA_VIRTUAL_SM(EF_CUDA_SM90)"
	.elftype	@"ET_EXEC"


//--------------------- .nv.info                  --------------------------
	.section	.nv.info,"",@"SHT_CUDA_INFO"
	.align	4


	//----- nvinfo : EIATTR_REGCOUNT
	.align		4
        /*0000*/ 	.byte	0x04, 0x2f
        /*0002*/ 	.short	(.L_3 - .L_2)
	.align		4
.L_2:
        /*0004*/ 	.word	index@(triton_poi_fused__native_batch_norm_legit_no_training_relu_6)
        /*0008*/ 	.word	0x00000010


	//----- nvinfo : EIATTR_MIN_STACK_SIZE
	.align		4
.L_3:
        /*000c*/ 	.byte	0x04, 0x12
        /*000e*/ 	.short	(.L_5 - .L_4)
	.align		4
.L_4:
        /*0010*/ 	.word	index@(triton_poi_fused__native_batch_norm_legit_no_training_relu_6)
        /*0014*/ 	.word	0x00000000


	//----- nvinfo : EIATTR_FRAME_SIZE
	.align		4
.L_5:
        /*0018*/ 	.byte	0x04, 0x11
        /*001a*/ 	.short	(.L_7 - .L_6)
	.align		4
.L_6:
        /*001c*/ 	.word	index@(triton_poi_fused__native_batch_norm_legit_no_training_relu_6)
        /*0020*/ 	.word	0x00000000


	//----- nvinfo : EIATTR_MIN_STACK_SIZE
	.align		4
.L_7:
        /*0024*/ 	.byte	0x04, 0x12
        /*0026*/ 	.short	(.L_9 - .L_8)
	.align		4
.L_8:
        /*0028*/ 	.word	index@(triton_poi_fused__native_batch_norm_legit_no_training_relu_6)
        /*002c*/ 	.word	0x00000000
.L_9:


//--------------------- .nv.info.triton_poi_fused__native_batch_norm_legit_no_training_relu_6 --------------------------
	.section	.nv.info.triton_poi_fused__native_batch_norm_legit_no_training_relu_6,"",@"SHT_CUDA_INFO"
	.sectionflags	@""
	.align	4


	//----- nvinfo : EIATTR_CUDA_API_VERSION
	.align		4
        /*0000*/ 	.byte	0x04, 0x37
        /*0002*/ 	.short	(.L_11 - .L_10)
.L_10:
        /*0004*/ 	.word	0x0000007c


	//----- nvinfo : EIATTR_KPARAM_INFO
	.align		4
.L_11:
        /*0008*/ 	.byte	0x04, 0x17
        /*000a*/ 	.short	(.L_13 - .L_12)
.L_12:
        /*000c*/ 	.word	0x00000000
        /*0010*/ 	.short	0x0006
        /*0012*/ 	.short	0x0030
        /*0014*/ 	.byte	0x00, 0xf0, 0x11, 0x00


	//----- nvinfo : EIATTR_KPARAM_INFO
	.align		4
.L_13:
        /*0018*/ 	.byte	0x04, 0x17
        /*001a*/ 	.short	(.L_15 - .L_14)
.L_14:
        /*001c*/ 	.word	0x00000000
        /*0020*/ 	.short	0x0005
        /*0022*/ 	.short	0x0028
        /*0024*/ 	.byte	0x00, 0xf4, 0x21, 0x00


	//----- nvinfo : EIATTR_KPARAM_INFO
	.align		4
.L_15:
        /*0028*/ 	.byte	0x04, 0x17
        /*002a*/ 	.short	(.L_17 - .L_16)
.L_16:
        /*002c*/ 	.word	0x00000000
        /*0030*/ 	.short	0x0004
        /*0032*/ 	.short	0x0020
        /*0034*/ 	.byte	0x00, 0xf4, 0x21, 0x00


	//----- nvinfo : EIATTR_KPARAM_INFO
	.align		4
.L_17:
        /*0038*/ 	.byte	0x04, 0x17
        /*003a*/ 	.short	(.L_19 - .L_18)
.L_18:
        /*003c*/ 	.word	0x00000000
        /*0040*/ 	.short	0x0003
        /*0042*/ 	.short	0x0018
        /*0044*/ 	.byte	0x00, 0xf4, 0x21, 0x00


	//----- nvinfo : EIATTR_KPARAM_INFO
	.align		4
.L_19:
        /*0048*/ 	.byte	0x04, 0x17
        /*004a*/ 	.short	(.L_21 - .L_20)
.L_20:
        /*004c*/ 	.word	0x00000000
        /*0050*/ 	.short	0x0002
        /*0052*/ 	.short	0x0010
        /*0054*/ 	.byte	0x00, 0xf4, 0x21, 0x00


	//----- nvinfo : EIATTR_KPARAM_INFO
	.align		4
.L_21:
        /*0058*/ 	.byte	0x04, 0x17
        /*005a*/ 	.short	(.L_23 - .L_22)
.L_22:
        /*005c*/ 	.word	0x00000000
        /*0060*/ 	.short	0x0001
        /*0062*/ 	.short	0x0008
        /*0064*/ 	.byte	0x00, 0xf4, 0x21, 0x00


	//----- nvinfo : EIATTR_KPARAM_INFO
	.align		4
.L_23:
        /*0068*/ 	.byte	0x04, 0x17
        /*006a*/ 	.short	(.L_25 - .L_24)
.L_24:
        /*006c*/ 	.word	0x00000000
        /*0070*/ 	.short	0x0000
        /*0072*/ 	.short	0x0000
        /*0074*/ 	.byte	0x00, 0xf4, 0x21, 0x00


	//----- nvinfo : EIATTR_SPARSE_MMA_MASK
	.align		4
.L_25:
        /*0078*/ 	.byte	0x03, 0x50
        /*007a*/ 	.short	0x0000


	//----- nvinfo : EIATTR_MAXREG_COUNT
	.align		4
        /*007c*/ 	.byte	0x03, 0x1b
        /*007e*/ 	.short	0x00ff


	//----- nvinfo : EIATTR_EXIT_INSTR_OFFSETS
	.align		4
        /*0080*/ 	.byte	0x04, 0x1c
        /*0082*/ 	.short	(.L_27 - .L_26)


	//   ....[0]....
.L_26:
        /*0084*/ 	.word	0x00000300


	//----- nvinfo : EIATTR_REQNTID
	.align		4
.L_27:
        /*0088*/ 	.byte	0x04, 0x10
        /*008a*/ 	.short	(.L_29 - .L_28)
.L_28:
        /*008c*/ 	.word	0x00000080
        /*0090*/ 	.word	0x00000001
        /*0094*/ 	.word	0x00000001


	//----- nvinfo : EIATTR_CBANK_PARAM_SIZE
	.align		4
.L_29:
        /*0098*/ 	.byte	0x03, 0x19
        /*009a*/ 	.short	0x0034


	//----- nvinfo : EIATTR_PARAM_CBANK
	.align		4
        /*009c*/ 	.byte	0x04, 0x0a
        /*009e*/ 	.short	(.L_31 - .L_30)
	.align		4
.L_30:
        /*00a0*/ 	.word	index@(.nv.constant0.triton_poi_fused__native_batch_norm_legit_no_training_relu_6)
        /*00a4*/ 	.short	0x0210
        /*00a6*/ 	.short	0x0034


	//----- nvinfo : EIATTR_SW_WAR
	.align		4
.L_31:
        /*00a8*/ 	.byte	0x04, 0x36
        /*00aa*/ 	.short	(.L_33 - .L_32)
.L_32:
        /*00ac*/ 	.word	0x00000008
.L_33:


//--------------------- .nv.callgraph             --------------------------
	.section	.nv.callgraph,"",@"SHT_CUDA_CALLGRAPH"
	.align	4
	.sectionentsize	8
	.align		4
        /*0000*/ 	.word	0x00000000
	.align		4
        /*0004*/ 	.word	0xffffffff
	.align		4
        /*0008*/ 	.word	0x00000000
	.align		4
        /*000c*/ 	.word	0xfffffffe
	.align		4
        /*0010*/ 	.word	0x00000000
	.align		4
        /*0014*/ 	.word	0xfffffffd
	.align		4
        /*0018*/ 	.word	0x00000000
	.align		4
        /*001c*/ 	.word	0xfffffffc


//--------------------- .nv.constant4             --------------------------
	.section	.nv.constant4,"a",@progbits
	.align	8
	.align		8
.nv.constant4:
        /*0000*/ 	.dword	_$_str
	.align		8
        /*0008*/ 	.dword	_$_str_$_2


//--------------------- .text.triton_poi_fused__native_batch_norm_legit_no_training_relu_6 --------------------------
	.section	.text.triton_poi_fused__native_batch_norm_legit_no_training_relu_6,"ax",@progbits
	.align	128
        .global         triton_poi_fused__native_batch_norm_legit_no_training_relu_6
        .type           triton_poi_fused__native_batch_norm_legit_no_training_relu_6,@function
        .size           triton_poi_fused__native_batch_norm_legit_no_training_relu_6,(.L_x_1 - triton_poi_fused__native_batch_norm_legit_no_training_relu_6)
        .other          triton_poi_fused__native_batch_norm_legit_no_training_relu_6,@"STO_CUDA_ENTRY STV_DEFAULT"
triton_poi_fused__native_batch_norm_legit_no_training_relu_6:
.text.triton_poi_fused__native_batch_norm_legit_no_training_relu_6:
[----:B------:R-:W-:Y:S01]  /*0000*/  LDC R1, c[0x0][0x28] ;  /* 0x00000a00ff017b82 */ /* 0x000fe20000000800 */
[----:B------:R-:W1:Y:S07]  /*0010*/  S2R R0, SR_TID.X ;  /* 0x0000000000007919 */ /* 0x000e6e0000002100 */
[----:B------:R-:W2:Y:S01]  /*0020*/  LDC.64 R6, c[0x0][0x220] ;  /* 0x00008800ff067b82 */ /* 0x000ea20000000a00 */
[----:B------:R-:W-:Y:S01]  /*0030*/  ULDC.64 UR4, c[0x0][0x208] ;  /* 0x0000820000047ab9 */ /* 0x000fe20000000a00 */
[----:B------:R-:W3:Y:S06]  /*0040*/  S2R R3, SR_CTAID.X ;  /* 0x0000000000037919 */ /* 0x000eec0000002500 */
[----:B------:R-:W4:Y:S08]  /*0050*/  LDC.64 R8, c[0x0][0x228] ;  /* 0x00008a00ff087b82 */ /* 0x000f300000000a00 */
[----:B------:R-:W5:Y:S01]  /*0060*/  LDC.64 R10, c[0x0][0x230] ;  /* 0x00008c00ff0a7b82 */ /* 0x000f620000000a00 */
[----:B-1----:R-:W-:-:S02]  /*0070*/  LOP3.LUT R0, R0, 0x7f, RZ, 0xc0, !PT ;  /* 0x0000007f00007812 */ /* 0x002fc400078ec0ff */
[----:B---3--:R-:W-:Y:S02]  /*0080*/  SHF.R.S32.HI R2, RZ, 0x18, R3 ;  /* 0x00000018ff027819 */ /* 0x008fe40000011403 */
[----:B------:R-:W-:Y:S02]  /*0090*/  LEA R0, R3, R0, 0x7 ;  /* 0x0000000003007211 */ /* 0x000fe400078e38ff */
[----:B------:R-:W-:-:S04]  /*00a0*/  SGXT R3, R2, 0x1 ;  /* 0x000000010203781a */ /* 0x000fc80000000200 */
[----:B------:R-:W-:-:S04]  /*00b0*/  LEA.HI R3, R3, R0, RZ, 0x6 ;  /* 0x0000000003037211 */ /* 0x000fc800078f30ff */
[----:B------:R-:W-:-:S05]  /*00c0*/  SHF.R.S32.HI R3, RZ, 0x6, R3 ;  /* 0x00000006ff037819 */ /* 0x000fca0000011403 */
[----:B------:R-:W-:-:S05]  /*00d0*/  IMAD.HI R2, R3, 0x2aaaaaab, RZ ;  /* 0x2aaaaaab03027827 */ /* 0x000fca00078e02ff */
[----:B------:R-:W-:-:S04]  /*00e0*/  SHF.R.U32.HI R5, RZ, 0x1f, R2 ;  /* 0x0000001fff057819 */ /* 0x000fc80000011602 */
[----:B------:R-:W-:Y:S02]  /*00f0*/  LEA.HI R2, R2, R5, RZ, 0x1c ;  /* 0x0000000502027211 */ /* 0x000fe400078fe0ff */
[----:B------:R-:W1:Y:S03]  /*0100*/  LDC.64 R4, c[0x0][0x218] ;  /* 0x00008600ff047b82 */ /* 0x000e660000000a00 */
[----:B------:R-:W-:-:S04]  /*0110*/  IMAD R13, R2, -0x60, R3 ;  /* 0xffffffa0020d7824 */ /* 0x000fc800078e0203 */
[C---:B--2---:R-:W-:Y:S01]  /*0120*/  IMAD.WIDE R6, R13.reuse, 0x4, R6 ;  /* 0x000000040d067825 */ /* 0x044fe200078e0206 */
[----:B------:R-:W2:Y:S05]  /*0130*/  LDC.64 R2, c[0x0][0x210] ;  /* 0x00008400ff027b82 */ /* 0x000eaa0000000a00 */
[----:B------:R-:W3:Y:S01]  /*0140*/  LDG.E.EL R6, desc[UR4][R6.64] ;  /* 0x0000000406067981 */ /* 0x000ee2000c2e1900 */
[----:B----4-:R-:W-:-:S04]  /*0150*/  IMAD.WIDE R8, R13, 0x4, R8 ;  /* 0x000000040d087825 */ /* 0x010fc800078e0208 */
[C---:B-----5:R-:W-:Y:S02]  /*0160*/  IMAD.WIDE R10, R13.reuse, 0x4, R10 ;  /* 0x000000040d0a7825 */ /* 0x060fe400078e020a */
[----:B------:R-:W4:Y:S02]  /*0170*/  LDG.E.EL R8, desc[UR4][R8.64] ;  /* 0x0000000408087981 */ /* 0x000f24000c2e1900 */
[----:B-1----:R-:W-:Y:S02]  /*0180*/  IMAD.WIDE R4, R13, 0x4, R4 ;  /* 0x000000040d047825 */ /* 0x002fe400078e0204 */
[----:B------:R-:W4:Y:S04]  /*0190*/  LDG.E.EL R11, desc[UR4][R10.64] ;  /* 0x000000040a0b7981 */ /* 0x000f28000c2e1900 */
[----:B------:R1:W5:Y:S01]  /*01a0*/  LDG.E.EL R5, desc[UR4][R4.64] ;  /* 0x0000000404057981 */ /* 0x000362000c2e1900 */
[----:B--2---:R-:W-:-:S05]  /*01b0*/  IMAD.WIDE R2, R0, 0x4, R2 ;  /* 0x0000000400027825 */ /* 0x004fca00078e0202 */
[----:B------:R2:W5:Y:S01]  /*01c0*/  LDG.E R12, desc[UR4][R2.64] ;  /* 0x00000004020c7981 */ /* 0x000562000c1e1900 */
[----:B-1----:R-:W-:Y:S01]  /*01d0*/  HFMA2.MMA R4, -RZ, RZ, 1.625, 0 ;  /* 0x3e800000ff047435 */ /* 0x002fe200000001ff */
[----:B--2---:R-:W1:Y:S02]  /*01e0*/  LDC.64 R2, c[0x0][0x238] ;  /* 0x00008e00ff027b82 */ /* 0x004e640000000a00 */
[----:B-1----:R-:W-:-:S04]  /*01f0*/  IMAD.WIDE R2, R0, 0x4, R2 ;  /* 0x0000000400027825 */ /* 0x002fc800078e0202 */
[----:B---3--:R-:W-:-:S04]  /*0200*/  FADD R6, R6, 9.9999997473787516356e-06 ;  /* 0x3727c5ac06067421 */ /* 0x008fc80000000000 */
[----:B------:R-:W1:Y:S02]  /*0210*/  MUFU.SQRT R7, R6 ;  /* 0x0000000600077308 */ /* 0x000e640000002000 */
[C---:B-1----:R-:W-:Y:S02]  /*0220*/  FSETP.GT.AND P0, PT, R7.reuse, 8.50705917302346158658e+37, PT ;  /* 0x7e8000000700780b */ /* 0x042fe40003f04000 */
[----:B------:R-:W-:-:S11]  /*0230*/  FSETP.GEU.AND P1, PT, R7, 1.175494350822287508e-38, PT ;  /* 0x008000000700780b */ /* 0x000fd60003f2e000 */
[----:B------:R-:W-:-:S04]  /*0240*/  @P0 FMUL R7, R7, 0.25 ;  /* 0x3e80000007070820 */ /* 0x000fc80000400000 */
[----:B------:R-:W-:-:S06]  /*0250*/  @!P1 FMUL R7, R7, 16777216 ;  /* 0x4b80000007079820 */ /* 0x000fcc0000400000 */
[----:B------:R-:W1:Y:S01]  /*0260*/  MUFU.RCP R7, R7 ;  /* 0x0000000700077308 */ /* 0x000e620000001000 */
[----:B------:R-:W-:Y:S01]  /*0270*/  FSEL R4, R4, 1, P0 ;  /* 0x3f80000004047808 */ /* 0x000fe20000000000 */
[----:B-----5:R-:W-:-:S04]  /*0280*/  FADD R5, R12, -R5 ;  /* 0x800000050c057221 */ /* 0x020fc80000000000 */
[----:B------:R-:W-:-:S04]  /*0290*/  @!P1 FMUL R4, R4, 16777216 ;  /* 0x4b80000004049820 */ /* 0x000fc80000400000 */
[----:B-1----:R-:W-:-:S04]  /*02a0*/  FMUL R4, R7, R4 ;  /* 0x0000000407047220 */ /* 0x002fc80000400000 */
[----:B------:R-:W-:-:S04]  /*02b0*/  FMUL R4, R5, R4 ;  /* 0x0000000405047220 */ /* 0x000fc80000400000 */
[----:B----4-:R-:W-:-:S05]  /*02c0*/  FFMA R4, R8, R4, R11 ;  /* 0x0000000408047223 */ /* 0x010fca000000000b */
[----:B------:R-:W-:-:S04]  /*02d0*/  FSETP.GEU.AND P0, PT, R4, RZ, PT ;  /* 0x000000ff0400720b */ /* 0x000fc80003f0e000 */
[----:B------:R-:W-:-:S05]  /*02e0*/  FSEL R5, R4, RZ, P0 ;  /* 0x000000ff04057208 */ /* 0x000fca0000000000 */
[----:B------:R-:W-:Y:S01]  /*02f0*/  STG.E desc[UR4][R2.64], R5 ;  /* 0x0000000502007986 */ /* 0x000fe2000c101904 */
[----:B------:R-:W-:Y:S05]  /*0300*/  EXIT ;  /* 0x000000000000794d */ /* 0x000fea0003800000 */
.L_x_0:
[----:B------:R-:W-:-:S00]  /*0310*/  BRA `(.L_x_0) ;  /* 0xfffffffc00fc7947 */ /* 0x000fc0000383ffff */
[----:B------:R-:W-:-:S00]  /*0320*/  NOP ;  /* 0x0000000000007918 */ /* 0x000fc00000000000 */
        /* <DEDUP_REMOVED lines=13> */
.L_x_1:


//--------------------- .nv.global.init           --------------------------
	.section	.nv.global.init,"aw",@progbits
.nv.global.init:
	.type		_$_str,@object
	.size		_$_str,(_$_str_$_2 - _$_str)
_$_str:
        /*0000*/ 	.byte	0x5f, 0x5f, 0x43, 0x55, 0x44, 0x41, 0x5f, 0x46, 0x54, 0x5a, 0x00
	.type		_$_str_$_2,@object
	.size		_$_str_$_2,(.L_1 - _$_str_$_2)
_$_str_$_2:
        /*000b*/ 	.byte	0x5f, 0x5f, 0x43, 0x55, 0x44, 0x41, 0x5f, 0x50, 0x52, 0x45, 0x43, 0x5f, 0x53, 0x51, 0x52, 0x54
        /*001b*/ 	.byte	0x00
.L_1:


//--------------------- .nv.constant0.triton_poi_fused__native_batch_norm_legit_no_training_relu_6 --------------------------
	.section	.nv.constant0.triton_poi_fused__native_batch_norm_legit_no_training_relu_6,"a",@progbits
	.sectionflags	@""
	.align	4
.nv.constant0.triton_poi_fused__native_batch_norm_legit_no_training_relu_6:
	.zero		580
